	.headerflags	@"EF_CUDA_TEXMODE_UNIFIED EF_CUDA_64BIT_ADDRESS EF_CUDA_ACCELERATORS EF_CUDA_SM90 EF_CUDA_VIRTUAL_SM(EF_CUDA_SM90)"
	.elftype	@"ET_EXEC"


//--------------------- .nv.info                  --------------------------
	.section	.nv.info,"",@"SHT_CUDA_INFO"
	.align	4


	//----- nvinfo : EIATTR_REGCOUNT
	.align		4
        /*0000*/ 	.byte	0x04, 0x2f
        /*0002*/ 	.short	(.L_1 - .L_0)
	.align		4
.L_0:
        /*0004*/ 	.word	index@(triton_poi_fused_mean_24)
        /*0008*/ 	.word	0x00000010


	//----- nvinfo : EIATTR_MIN_STACK_SIZE
	.align		4
.L_1:
        /*000c*/ 	.byte	0x04, 0x12
        /*000e*/ 	.short	(.L_3 - .L_2)
	.align		4
.L_2:
        /*0010*/ 	.word	index@(triton_poi_fused_mean_24)
        /*0014*/ 	.word	0x00000000


	//----- nvinfo : EIATTR_FRAME_SIZE
	.align		4
.L_3:
        /*0018*/ 	.byte	0x04, 0x11
        /*001a*/ 	.short	(.L_5 - .L_4)
	.align		4
.L_4:
        /*001c*/ 	.word	index@(triton_poi_fused_mean_24)
        /*0020*/ 	.word	0x00000000


	//----- nvinfo : EIATTR_MIN_STACK_SIZE
	.align		4
.L_5:
        /*0024*/ 	.byte	0x04, 0x12
        /*0026*/ 	.short	(.L_7 - .L_6)
	.align		4
.L_6:
        /*0028*/ 	.word	index@(triton_poi_fused_mean_24)
        /*002c*/ 	.word	0x00000000
.L_7:


//--------------------- .nv.info.triton_poi_fused_mean_24 --------------------------
	.section	.nv.info.triton_poi_fused_mean_24,"",@"SHT_CUDA_INFO"
	.sectionflags	@""
	.align	4


	//----- nvinfo : EIATTR_CUDA_API_VERSION
	.align		4
        /*0000*/ 	.byte	0x04, 0x37
        /*0002*/ 	.short	(.L_9 - .L_8)
.L_8:
        /*0004*/ 	.word	0x0000007c


	//----- nvinfo : EIATTR_KPARAM_INFO
	.align		4
.L_9:
        /*0008*/ 	.byte	0x04, 0x17
        /*000a*/ 	.short	(.L_11 - .L_10)
.L_10:
        /*000c*/ 	.word	0x00000000
        /*0010*/ 	.short	0x0002
        /*0012*/ 	.short	0x0010
        /*0014*/ 	.byte	0x00, 0xf0, 0x11, 0x00


	//----- nvinfo : EIATTR_KPARAM_INFO
	.align		4
.L_11:
        /*0018*/ 	.byte	0x04, 0x17
        /*001a*/ 	.short	(.L_13 - .L_12)
.L_12:
        /*001c*/ 	.word	0x00000000
        /*0020*/ 	.short	0x0001
        /*0022*/ 	.short	0x0008
        /*0024*/ 	.byte	0x00, 0xf4, 0x21, 0x00


	//----- nvinfo : EIATTR_KPARAM_INFO
	.align		4
.L_13:
        /*0028*/ 	.byte	0x04, 0x17
        /*002a*/ 	.short	(.L_15 - .L_14)
.L_14:
        /*002c*/ 	.word	0x00000000
        /*0030*/ 	.short	0x0000
        /*0032*/ 	.short	0x0000
        /*0034*/ 	.byte	0x00, 0xf4, 0x21, 0x00


	//----- nvinfo : EIATTR_SPARSE_MMA_MASK
	.align		4
.L_15:
        /*0038*/ 	.byte	0x03, 0x50
        /*003a*/ 	.short	0x0000


	//----- nvinfo : EIATTR_MAXREG_COUNT
	.align		4
        /*003c*/ 	.byte	0x03, 0x1b
        /*003e*/ 	.short	0x00ff


	//----- nvinfo : EIATTR_EXIT_INSTR_OFFSETS
	.align		4
        /*0040*/ 	.byte	0x04, 0x1c
        /*0042*/ 	.short	(.L_17 - .L_16)


	//   ....[0]....
.L_16:
        /*0044*/ 	.word	0x00000240


	//----- nvinfo : EIATTR_REQNTID
	.align		4
.L_17:
        /*0048*/ 	.byte	0x04, 0x10
        /*004a*/ 	.short	(.L_19 - .L_18)
.L_18:
        /*004c*/ 	.word	0x00000080
        /*0050*/ 	.word	0x00000001
        /*0054*/ 	.word	0x00000001


	//----- nvinfo : EIATTR_CBANK_PARAM_SIZE
	.align		4
.L_19:
        /*0058*/ 	.byte	0x03, 0x19
        /*005a*/ 	.short	0x0014


	//----- nvinfo : EIATTR_PARAM_CBANK
	.align		4
        /*005c*/ 	.byte	0x04, 0x0a
        /*005e*/ 	.short	(.L_21 - .L_20)
	.align		4
.L_20:
        /*0060*/ 	.word	index@(.nv.constant0.triton_poi_fused_mean_24)
        /*0064*/ 	.short	0x0210
        /*0066*/ 	.short	0x0014


	//----- nvinfo : EIATTR_SW_WAR
	.align		4
.L_21:
        /*0068*/ 	.byte	0x04, 0x36
        /*006a*/ 	.short	(.L_23 - .L_22)
.L_22:
        /*006c*/ 	.word	0x00000008
.L_23:


//--------------------- .nv.callgraph             --------------------------
	.section	.nv.callgraph,"",@"SHT_CUDA_CALLGRAPH"
	.align	4
	.sectionentsize	8
	.align		4
        /*0000*/ 	.word	0x00000000
	.align		4
        /*0004*/ 	.word	0xffffffff
	.align		4
        /*0008*/ 	.word	0x00000000
	.align		4
        /*000c*/ 	.word	0xfffffffe
	.align		4
        /*0010*/ 	.word	0x00000000
	.align		4
        /*0014*/ 	.word	0xfffffffd
	.align		4
        /*0018*/ 	.word	0x00000000
	.align		4
        /*001c*/ 	.word	0xfffffffc


//--------------------- .text.triton_poi_fused_mean_24 --------------------------
	.section	.text.triton_poi_fused_mean_24,"ax",@progbits
	.align	128
        .global         triton_poi_fused_mean_24
        .type           triton_poi_fused_mean_24,@function
        .size           triton_poi_fused_mean_24,(.L_x_1 - triton_poi_fused_mean_24)
        .other          triton_poi_fused_mean_24,@"STO_CUDA_ENTRY STV_DEFAULT"
triton_poi_fused_mean_24:
.text.triton_poi_fused_mean_24:
[----:B------:R-:W-:Y:S01]  /*0000*/  LDC R1, c[0x0][0x28] ;  /* 0x00000a00ff017b82 */ /* 0x000fe20000000800 */
[----:B------:R-:W1:Y:S01]  /*0010*/  S2R R0, SR_TID.X ;  /* 0x0000000000007919 */ /* 0x000e620000002100 */
[----:B------:R-:W-:Y:S01]  /*0020*/  ULDC.64 UR4, c[0x0][0x208] ;  /* 0x0000820000047ab9 */ /* 0x000fe20000000a00 */
[----:B------:R-:W2:Y:S01]  /*0030*/  S2R R3, SR_CTAID.X ;  /* 0x0000000000037919 */ /* 0x000ea20000002500 */
[----:B-1----:R-:W-:-:S04]  /*0040*/  SHF.L.U32 R0, R0, 0x1, RZ ;  /* 0x0000000100007819 */ /* 0x002fc800000006ff */
[----:B------:R-:W-:-:S04]  /*0050*/  LOP3.LUT R0, R0, 0xfe, RZ, 0xc0, !PT ;  /* 0x000000fe00007812 */ /* 0x000fc800078ec0ff */
[----:B--2---:R-:W-:Y:S02]  /*0060*/  LEA R0, R3, R0, 0x8 ;  /* 0x0000000003007211 */ /* 0x004fe400078e40ff */
[----:B------:R-:W1:Y:S02]  /*0070*/  LDC.64 R2, c[0x0][0x210] ;  /* 0x00008400ff027b82 */ /* 0x000e640000000a00 */
[----:B------:R-:W-:-:S04]  /*0080*/  SHF.R.S32.HI R5, RZ, 0x1f, R0 ;  /* 0x0000001fff057819 */ /* 0x000fc80000011400 */
[----:B------:R-:W-:-:S04]  /*0090*/  LEA.HI R5, R5, R0, RZ, 0xb ;  /* 0x0000000005057211 */ /* 0x000fc800078f58ff */
[C---:B------:R-:W-:Y:S02]  /*00a0*/  SHF.L.U32 R4, R5.reuse, 0x2, RZ ;  /* 0x0000000205047819 */ /* 0x040fe400000006ff */
[----:B------:R-:W-:Y:S02]  /*00b0*/  LOP3.LUT R5, R5, 0xfffff800, RZ, 0xc0, !PT ;  /* 0xfffff80005057812 */ /* 0x000fe400078ec0ff */
[----:B------:R-:W-:-:S04]  /*00c0*/  LOP3.LUT R4, R4, 0xffffe000, RZ, 0xc0, !PT ;  /* 0xffffe00004047812 */ /* 0x000fc800078ec0ff */
[----:B------:R-:W-:-:S04]  /*00d0*/  IADD3 R9, R4, R0, -R5 ;  /* 0x0000000004097210 */ /* 0x000fc80007ffe805 */
[----:B------:R-:W-:Y:S02]  /*00e0*/  IADD3 R7, R9, 0x800, RZ ;  /* 0x0000080009077810 */ /* 0x000fe40007ffe0ff */
[----:B------:R-:W-:Y:S01]  /*00f0*/  IADD3 R11, R9, 0x1000, RZ ;  /* 0x00001000090b7810 */ /* 0x000fe20007ffe0ff */
[----:B-1----:R-:W-:Y:S01]  /*0100*/  IMAD.WIDE R4, R9, 0x4, R2 ;  /* 0x0000000409047825 */ /* 0x002fe200078e0202 */
[----:B------:R-:W-:-:S03]  /*0110*/  IADD3 R13, R9, 0x1800, RZ ;  /* 0x00001800090d7810 */ /* 0x000fc60007ffe0ff */
[--C-:B------:R-:W-:Y:S02]  /*0120*/  IMAD.WIDE R6, R7, 0x4, R2.reuse ;  /* 0x0000000407067825 */ /* 0x100fe400078e0202 */
[----:B------:R-:W2:Y:S02]  /*0130*/  LDG.E.64 R4, desc[UR4][R4.64] ;  /* 0x0000000404047981 */ /* 0x000ea4000c1e1b00 */
[--C-:B------:R-:W-:Y:S02]  /*0140*/  IMAD.WIDE R8, R11, 0x4, R2.reuse ;  /* 0x000000040b087825 */ /* 0x100fe400078e0202 */
[----:B------:R-:W2:Y:S01]  /*0150*/  LDG.E.64 R6, desc[UR4][R6.64] ;  /* 0x0000000406067981 */ /* 0x000ea2000c1e1b00 */
[----:B------:R-:W1:Y:S01]  /*0160*/  LDC.64 R10, c[0x0][0x218] ;  /* 0x00008600ff0a7b82 */ /* 0x000e620000000a00 */
[----:B------:R-:W-:Y:S02]  /*0170*/  IMAD.WIDE R2, R13, 0x4, R2 ;  /* 0x000000040d027825 */ /* 0x000fe400078e0202 */
[----:B------:R-:W3:Y:S04]  /*0180*/  LDG.E.64 R8, desc[UR4][R8.64] ;  /* 0x0000000408087981 */ /* 0x000ee8000c1e1b00 */
[----:B------:R-:W4:Y:S01]  /*0190*/  LDG.E.64 R2, desc[UR4][R2.64] ;  /* 0x0000000402027981 */ /* 0x000f22000c1e1b00 */
[----:B--2---:R-:W-:Y:S01]  /*01a0*/  FADD R13, R4, R6 ;  /* 0x00000006040d7221 */ /* 0x004fe20000000000 */
[----:B------:R-:W-:-:S03]  /*01b0*/  FADD R12, R5, R7 ;  /* 0x00000007050c7221 */ /* 0x000fc60000000000 */
[----:B---3--:R-:W-:Y:S01]  /*01c0*/  FADD R13, R8, R13 ;  /* 0x0000000d080d7221 */ /* 0x008fe20000000000 */
[----:B------:R-:W-:-:S03]  /*01d0*/  FADD R12, R9, R12 ;  /* 0x0000000c090c7221 */ /* 0x000fc60000000000 */
[----:B----4-:R-:W-:Y:S01]  /*01e0*/  FADD R13, R2, R13 ;  /* 0x0000000d020d7221 */ /* 0x010fe20000000000 */
[----:B------:R-:W-:Y:S01]  /*01f0*/  FADD R12, R3, R12 ;  /* 0x0000000c030c7221 */ /* 0x000fe20000000000 */
[----:B-1----:R-:W-:-:S04]  /*0200*/  IMAD.WIDE R4, R0, 0x4, R10 ;  /* 0x0000000400047825 */ /* 0x002fc800078e020a */
[----:B------:R-:W-:Y:S01]  /*0210*/  FMUL R6, R13, 0.25 ;  /* 0x3e8000000d067820 */ /* 0x000fe20000400000 */
[----:B------:R-:W-:-:S05]  /*0220*/  FMUL R7, R12, 0.25 ;  /* 0x3e8000000c077820 */ /* 0x000fca0000400000 */
[----:B------:R-:W-:Y:S01]  /*0230*/  STG.E.64 desc[UR4][R4.64], R6 ;  /* 0x0000000604007986 */ /* 0x000fe2000c101b04 */
[----:B------:R-:W-:Y:S05]  /*0240*/  EXIT ;  /* 0x000000000000794d */ /* 0x000fea0003800000 */
.L_x_0:
[----:B------:R-:W-:-:S00]  /*0250*/  BRA `(.L_x_0) ;  /* 0xfffffffc00fc7947 */ /* 0x000fc0000383ffff */
[----:B------:R-:W-:-:S00]  /*0260*/  NOP ;  /* 0x0000000000007918 */ /* 0x000fc00000000000 */
        /* <DEDUP_REMOVED lines=9> */
.L_x_1:


//--------------------- .nv.constant0.triton_poi_fused_mean_24 --------------------------
	.section	.nv.constant0.triton_poi_fused_mean_24,"a",@progbits
	.sectionflags	@""
	.align	4
.nv.constant0.triton_poi_fused_mean_24:
	.zero		548
